//
// Generated by NVIDIA NVVM Compiler
//
// Compiler Build ID: CL-36424714
// Cuda compilation tools, release 13.0, V13.0.88
// Based on NVVM 20.0.0
//

.version 9.0
.target sm_100
.address_size 64

	// .globl	_Z6MatMulPfS_S_iii

.visible .entry _Z6MatMulPfS_S_iii(
	.param .u64 .ptr .align 1 _Z6MatMulPfS_S_iii_param_0,
	.param .u64 .ptr .align 1 _Z6MatMulPfS_S_iii_param_1,
	.param .u64 .ptr .align 1 _Z6MatMulPfS_S_iii_param_2,
	.param .u32 _Z6MatMulPfS_S_iii_param_3,
	.param .u32 _Z6MatMulPfS_S_iii_param_4,
	.param .u32 _Z6MatMulPfS_S_iii_param_5
)
{
	.reg .pred 	%p<13>;
	.reg .b32 	%r<117>;
	.reg .b32 	%f<65>;
	.reg .b64 	%rd<47>;

	ld.param.u64 	%rd4, [_Z6MatMulPfS_S_iii_param_0];
	ld.param.u64 	%rd5, [_Z6MatMulPfS_S_iii_param_1];
	ld.param.u64 	%rd3, [_Z6MatMulPfS_S_iii_param_2];
	ld.param.u32 	%r55, [_Z6MatMulPfS_S_iii_param_3];
	ld.param.u32 	%r56, [_Z6MatMulPfS_S_iii_param_4];
	ld.param.u32 	%r57, [_Z6MatMulPfS_S_iii_param_5];
	cvta.to.global.u64 	%rd1, %rd5;
	cvta.to.global.u64 	%rd2, %rd4;
	mov.u32 	%r59, %ctaid.x;
	mov.u32 	%r60, %ntid.x;
	mov.u32 	%r61, %tid.x;
	mad.lo.s32 	%r1, %r59, %r60, %r61;
	mov.u32 	%r62, %ctaid.y;
	mov.u32 	%r63, %ntid.y;
	mul.lo.s32 	%r2, %r62, %r63;
	mov.u32 	%r3, %tid.y;
	add.s32 	%r64, %r2, %r3;
	setp.ge.s32 	%p1, %r1, %r55;
	setp.ge.s32 	%p2, %r64, %r57;
	or.pred  	%p3, %p1, %p2;
	@%p3 bra 	$L__BB0_15;
	setp.lt.s32 	%p4, %r56, 1;
	mov.f32 	%f64, 0f00000000;
	@%p4 bra 	$L__BB0_14;
	mul.lo.s32 	%r5, %r56, %r1;
	and.b32  	%r6, %r56, 7;
	setp.lt.u32 	%p5, %r56, 8;
	mov.b32 	%r111, 0;
	mov.u32 	%r116, %r111;
	@%p5 bra 	$L__BB0_5;
	and.b32  	%r111, %r56, 2147483640;
	neg.s32 	%r105, %r111;
	add.s32 	%r68, %r3, %r56;
	add.s32 	%r104, %r68, %r2;
	shl.b32 	%r10, %r56, 3;
	shl.b32 	%r69, %r56, 1;
	add.s32 	%r103, %r64, %r69;
	mad.lo.s32 	%r102, %r56, 3, %r64;
	shl.b32 	%r70, %r56, 2;
	add.s32 	%r101, %r64, %r70;
	mad.lo.s32 	%r100, %r56, 5, %r64;
	mad.lo.s32 	%r99, %r56, 6, %r64;
	mad.lo.s32 	%r98, %r56, 7, %r64;
	mov.b32 	%r116, 0;
	mov.u32 	%r96, %r5;
	mov.u32 	%r97, %r64;
$L__BB0_4:
	.pragma "nounroll";
	mul.wide.s32 	%rd6, %r96, 4;
	add.s64 	%rd7, %rd2, %rd6;
	ld.global.f32 	%f4, [%rd7];
	mul.wide.u32 	%rd8, %r97, 4;
	add.s64 	%rd9, %rd1, %rd8;
	ld.global.f32 	%f5, [%rd9];
	cvt.rn.f32.s32 	%f6, %r116;
	fma.rn.f32 	%f7, %f4, %f5, %f6;
	cvt.rzi.s32.f32 	%r71, %f7;
	ld.global.f32 	%f8, [%rd7+4];
	mul.wide.u32 	%rd10, %r104, 4;
	add.s64 	%rd11, %rd1, %rd10;
	ld.global.f32 	%f9, [%rd11];
	cvt.rn.f32.s32 	%f10, %r71;
	fma.rn.f32 	%f11, %f8, %f9, %f10;
	cvt.rzi.s32.f32 	%r72, %f11;
	ld.global.f32 	%f12, [%rd7+8];
	mul.wide.u32 	%rd12, %r103, 4;
	add.s64 	%rd13, %rd1, %rd12;
	ld.global.f32 	%f13, [%rd13];
	cvt.rn.f32.s32 	%f14, %r72;
	fma.rn.f32 	%f15, %f12, %f13, %f14;
	cvt.rzi.s32.f32 	%r73, %f15;
	ld.global.f32 	%f16, [%rd7+12];
	mul.wide.u32 	%rd14, %r102, 4;
	add.s64 	%rd15, %rd1, %rd14;
	ld.global.f32 	%f17, [%rd15];
	cvt.rn.f32.s32 	%f18, %r73;
	fma.rn.f32 	%f19, %f16, %f17, %f18;
	cvt.rzi.s32.f32 	%r74, %f19;
	ld.global.f32 	%f20, [%rd7+16];
	mul.wide.u32 	%rd16, %r101, 4;
	add.s64 	%rd17, %rd1, %rd16;
	ld.global.f32 	%f21, [%rd17];
	cvt.rn.f32.s32 	%f22, %r74;
	fma.rn.f32 	%f23, %f20, %f21, %f22;
	cvt.rzi.s32.f32 	%r75, %f23;
	ld.global.f32 	%f24, [%rd7+20];
	mul.wide.u32 	%rd18, %r100, 4;
	add.s64 	%rd19, %rd1, %rd18;
	ld.global.f32 	%f25, [%rd19];
	cvt.rn.f32.s32 	%f26, %r75;
	fma.rn.f32 	%f27, %f24, %f25, %f26;
	cvt.rzi.s32.f32 	%r76, %f27;
	ld.global.f32 	%f28, [%rd7+24];
	mul.wide.u32 	%rd20, %r99, 4;
	add.s64 	%rd21, %rd1, %rd20;
	ld.global.f32 	%f29, [%rd21];
	cvt.rn.f32.s32 	%f30, %r76;
	fma.rn.f32 	%f31, %f28, %f29, %f30;
	cvt.rzi.s32.f32 	%r77, %f31;
	ld.global.f32 	%f32, [%rd7+28];
	mul.wide.u32 	%rd22, %r98, 4;
	add.s64 	%rd23, %rd1, %rd22;
	ld.global.f32 	%f33, [%rd23];
	cvt.rn.f32.s32 	%f34, %r77;
	fma.rn.f32 	%f35, %f32, %f33, %f34;
	cvt.rzi.s32.f32 	%r116, %f35;
	add.s32 	%r105, %r105, 8;
	add.s32 	%r104, %r104, %r10;
	add.s32 	%r103, %r103, %r10;
	add.s32 	%r102, %r102, %r10;
	add.s32 	%r101, %r101, %r10;
	add.s32 	%r100, %r100, %r10;
	add.s32 	%r99, %r99, %r10;
	add.s32 	%r98, %r98, %r10;
	add.s32 	%r97, %r97, %r10;
	add.s32 	%r96, %r96, 8;
	setp.ne.s32 	%p6, %r105, 0;
	@%p6 bra 	$L__BB0_4;
$L__BB0_5:
	setp.eq.s32 	%p7, %r6, 0;
	@%p7 bra 	$L__BB0_13;
	and.b32  	%r42, %r56, 3;
	setp.lt.u32 	%p8, %r6, 4;
	@%p8 bra 	$L__BB0_8;
	add.s32 	%r79, %r111, %r5;
	mul.wide.s32 	%rd24, %r79, 4;
	add.s64 	%rd25, %rd2, %rd24;
	ld.global.f32 	%f36, [%rd25];
	mad.lo.s32 	%r80, %r111, %r56, %r64;
	mul.wide.u32 	%rd26, %r80, 4;
	add.s64 	%rd27, %rd1, %rd26;
	ld.global.f32 	%f37, [%rd27];
	cvt.rn.f32.s32 	%f38, %r116;
	fma.rn.f32 	%f39, %f36, %f37, %f38;
	cvt.rzi.s32.f32 	%r81, %f39;
	ld.global.f32 	%f40, [%rd25+4];
	add.s32 	%r82, %r80, %r56;
	mul.wide.u32 	%rd28, %r82, 4;
	add.s64 	%rd29, %rd1, %rd28;
	ld.global.f32 	%f41, [%rd29];
	cvt.rn.f32.s32 	%f42, %r81;
	fma.rn.f32 	%f43, %f40, %f41, %f42;
	cvt.rzi.s32.f32 	%r83, %f43;
	ld.global.f32 	%f44, [%rd25+8];
	add.s32 	%r84, %r82, %r56;
	mul.wide.u32 	%rd30, %r84, 4;
	add.s64 	%rd31, %rd1, %rd30;
	ld.global.f32 	%f45, [%rd31];
	cvt.rn.f32.s32 	%f46, %r83;
	fma.rn.f32 	%f47, %f44, %f45, %f46;
	cvt.rzi.s32.f32 	%r85, %f47;
	ld.global.f32 	%f48, [%rd25+12];
	add.s32 	%r86, %r84, %r56;
	mul.wide.u32 	%rd32, %r86, 4;
	add.s64 	%rd33, %rd1, %rd32;
	ld.global.f32 	%f49, [%rd33];
	cvt.rn.f32.s32 	%f50, %r85;
	fma.rn.f32 	%f51, %f48, %f49, %f50;
	cvt.rzi.s32.f32 	%r116, %f51;
	add.s32 	%r111, %r111, 4;
$L__BB0_8:
	setp.eq.s32 	%p9, %r42, 0;
	@%p9 bra 	$L__BB0_13;
	setp.eq.s32 	%p10, %r42, 1;
	@%p10 bra 	$L__BB0_11;
	add.s32 	%r88, %r111, %r5;
	mul.wide.s32 	%rd34, %r88, 4;
	add.s64 	%rd35, %rd2, %rd34;
	ld.global.f32 	%f52, [%rd35];
	mad.lo.s32 	%r89, %r111, %r56, %r64;
	mul.wide.u32 	%rd36, %r89, 4;
	add.s64 	%rd37, %rd1, %rd36;
	ld.global.f32 	%f53, [%rd37];
	cvt.rn.f32.s32 	%f54, %r116;
	fma.rn.f32 	%f55, %f52, %f53, %f54;
	cvt.rzi.s32.f32 	%r90, %f55;
	ld.global.f32 	%f56, [%rd35+4];
	add.s32 	%r91, %r89, %r56;
	mul.wide.u32 	%rd38, %r91, 4;
	add.s64 	%rd39, %rd1, %rd38;
	ld.global.f32 	%f57, [%rd39];
	cvt.rn.f32.s32 	%f58, %r90;
	fma.rn.f32 	%f59, %f56, %f57, %f58;
	cvt.rzi.s32.f32 	%r116, %f59;
	add.s32 	%r111, %r111, 2;
$L__BB0_11:
	and.b32  	%r92, %r56, 1;
	setp.eq.b32 	%p11, %r92, 1;
	not.pred 	%p12, %p11;
	@%p12 bra 	$L__BB0_13;
	add.s32 	%r93, %r111, %r5;
	mul.wide.s32 	%rd40, %r93, 4;
	add.s64 	%rd41, %rd2, %rd40;
	ld.global.f32 	%f60, [%rd41];
	mad.lo.s32 	%r94, %r111, %r56, %r64;
	mul.wide.u32 	%rd42, %r94, 4;
	add.s64 	%rd43, %rd1, %rd42;
	ld.global.f32 	%f61, [%rd43];
	cvt.rn.f32.s32 	%f62, %r116;
	fma.rn.f32 	%f63, %f60, %f61, %f62;
	cvt.rzi.s32.f32 	%r116, %f63;
$L__BB0_13:
	cvt.rn.f32.s32 	%f64, %r116;
$L__BB0_14:
	mad.lo.s32 	%r95, %r55, %r1, %r64;
	cvta.to.global.u64 	%rd44, %rd3;
	mul.wide.s32 	%rd45, %r95, 4;
	add.s64 	%rd46, %rd44, %rd45;
	st.global.f32 	[%rd46], %f64;
$L__BB0_15:
	ret;

}


// ===== COMPILED SASS (sm_100) =====

	.target	sm_100

	.elftype	@"ET_EXEC"


//--------------------- .note.nv.tkinfo           --------------------------
	.section	.note.nv.tkinfo,"",@"SHT_NOTE"
	.sectionflags	@"SHF_NOTE_NV_TKINFO"
	.tkinfo
        /*0018*/ 	.word	0x00000002
        /*0030*/ 	.string	""
        /*0030*/ 	.string	"ptxas"
        /*0030*/ 	.string	"Cuda compilation tools, release 13.0, V13.0.88"
        /*0030*/ 	.string	"Build cuda_13.0.r13.0/compiler.36424714_0"
        /*0030*/ 	.string	"-arch sm_100 -m 64 "



//--------------------- .note.nv.cuinfo           --------------------------
	.section	.note.nv.cuinfo,"",@"SHT_NOTE"
	.sectionflags	@"SHF_NOTE_NV_CUINFO"
        /*0018*/ 	.short	0x0002
        /*001a*/ 	.short	0x0064
        /*001c*/ 	.short	0x0082
	.zero		2


//--------------------- .nv.info                  --------------------------
	.section	.nv.info,"",@"SHT_CUDA_INFO"
	.align	4


	//----- nvinfo : EIATTR_REGCOUNT
	.align		4
        /*0000*/ 	.byte	0x04, 0x2f
        /*0002*/ 	.short	(.L_1 - .L_0)
	.align		4
.L_0:
        /*0004*/ 	.word	index@(_Z6MatMulPfS_S_iii)
        /*0008*/ 	.word	0x00000020


	//----- nvinfo : EIATTR_FRAME_SIZE
	.align		4
.L_1:
        /*000c*/ 	.byte	0x04, 0x11
        /*000e*/ 	.short	(.L_3 - .L_2)
	.align		4
.L_2:
        /*0010*/ 	.word	index@(_Z6MatMulPfS_S_iii)
        /*0014*/ 	.word	0x00000000


	//----- nvinfo : EIATTR_MIN_STACK_SIZE
	.align		4
.L_3:
        /*0018*/ 	.byte	0x04, 0x12
        /*001a*/ 	.short	(.L_5 - .L_4)
	.align		4
.L_4:
        /*001c*/ 	.word	index@(_Z6MatMulPfS_S_iii)
        /*0020*/ 	.word	0x00000000
.L_5:


//--------------------- .nv.compat                --------------------------
	.section	.nv.compat,"",@"SHT_CUDA_COMPAT_INFO"
	.align	4
        /*0000*/ 	.byte	0x02, 0x09, 0x00, 0x00, 0x02, 0x02, 0x01, 0x00, 0x02, 0x05, 0x05, 0x00, 0x03, 0x07, 0x01, 0x01
        /*0010*/ 	.byte	0x02, 0x03, 0x00, 0x00, 0x02, 0x06, 0x01, 0x00, 0x04, 0x0b, 0x08, 0x00, 0x09, 0x00, 0x00, 0x00
        /*0020*/ 	.byte	0x00, 0x00, 0x00, 0x00


//--------------------- .nv.info._Z6MatMulPfS_S_iii --------------------------
	.section	.nv.info._Z6MatMulPfS_S_iii,"",@"SHT_CUDA_INFO"
	.sectionflags	@""
	.align	4


	//----- nvinfo : EIATTR_CUDA_API_VERSION
	.align		4
        /*0000*/ 	.byte	0x04, 0x37
        /*0002*/ 	.short	(.L_7 - .L_6)
.L_6:
        /*0004*/ 	.word	0x00000082


	//----- nvinfo : EIATTR_KPARAM_INFO
	.align		4
.L_7:
        /*0008*/ 	.byte	0x04, 0x17
        /*000a*/ 	.short	(.L_9 - .L_8)
.L_8:
        /*000c*/ 	.word	0x00000000
        /*0010*/ 	.short	0x0005
        /*0012*/ 	.short	0x0020
        /*0014*/ 	.byte	0x00, 0xf0, 0x11, 0x00


	//----- nvinfo : EIATTR_KPARAM_INFO
	.align		4
.L_9:
        /*0018*/ 	.byte	0x04, 0x17
        /*001a*/ 	.short	(.L_11 - .L_10)
.L_10:
        /*001c*/ 	.word	0x00000000
        /*0020*/ 	.short	0x0004
        /*0022*/ 	.short	0x001c
        /*0024*/ 	.byte	0x00, 0xf0, 0x11, 0x00


	//----- nvinfo : EIATTR_KPARAM_INFO
	.align		4
.L_11:
        /*0028*/ 	.byte	0x04, 0x17
        /*002a*/ 	.short	(.L_13 - .L_12)
.L_12:
        /*002c*/ 	.word	0x00000000
        /*0030*/ 	.short	0x0003
        /*0032*/ 	.short	0x0018
        /*0034*/ 	.byte	0x00, 0xf0, 0x11, 0x00


	//----- nvinfo : EIATTR_KPARAM_INFO
	.align		4
.L_13:
        /*0038*/ 	.byte	0x04, 0x17
        /*003a*/ 	.short	(.L_15 - .L_14)
.L_14:
        /*003c*/ 	.word	0x00000000
        /*0040*/ 	.short	0x0002
        /*0042*/ 	.short	0x0010
        /*0044*/ 	.byte	0x00, 0xf5, 0x21, 0x00


	//----- nvinfo : EIATTR_KPARAM_INFO
	.align		4
.L_15:
        /*0048*/ 	.byte	0x04, 0x17
        /*004a*/ 	.short	(.L_17 - .L_16)
.L_16:
        /*004c*/ 	.word	0x00000000
        /*0050*/ 	.short	0x0001
        /*0052*/ 	.short	0x0008
        /*0054*/ 	.byte	0x00, 0xf5, 0x21, 0x00


	//----- nvinfo : EIATTR_KPARAM_INFO
	.align		4
.L_17:
        /*0058*/ 	.byte	0x04, 0x17
        /*005a*/ 	.short	(.L_19 - .L_18)
.L_18:
        /*005c*/ 	.word	0x00000000
        /*0060*/ 	.short	0x0000
        /*0062*/ 	.short	0x0000
        /*0064*/ 	.byte	0x00, 0xf5, 0x21, 0x00


	//----- nvinfo : EIATTR_SPARSE_MMA_MASK
	.align		4
.L_19:
        /*0068*/ 	.byte	0x03, 0x50
        /*006a*/ 	.short	0x0000


	//----- nvinfo : EIATTR_MAXREG_COUNT
	.align		4
        /*006c*/ 	.byte	0x03, 0x1b
        /*006e*/ 	.short	0x00ff


	//----- nvinfo : EIATTR_MERCURY_ISA_VERSION
	.align		4
        /*0070*/ 	.byte	0x03, 0x5f
        /*0072*/ 	.short	0x0101


	//----- nvinfo : EIATTR_VRC_CTA_INIT_COUNT
	.align		4
        /*0074*/ 	.byte	0x02, 0x4a
	.zero		1
	.zero		1


	//----- nvinfo : EIATTR_EXIT_INSTR_OFFSETS
	.align		4
        /*0078*/ 	.byte	0x04, 0x1c
        /*007a*/ 	.short	(.L_21 - .L_20)


	//   ....[0]....
.L_20:
        /*007c*/ 	.word	0x000000e0


	//   ....[1]....
        /*0080*/ 	.word	0x00000b30


	//----- nvinfo : EIATTR_CBANK_PARAM_SIZE
	.align		4
.L_21:
        /*0084*/ 	.byte	0x03, 0x19
        /*0086*/ 	.short	0x0024


	//----- nvinfo : EIATTR_PARAM_CBANK
	.align		4
        /*0088*/ 	.byte	0x04, 0x0a
        /*008a*/ 	.short	(.L_23 - .L_22)
	.align		4
.L_22:
        /*008c*/ 	.word	index@(.nv.constant0._Z6MatMulPfS_S_iii)
        /*0090*/ 	.short	0x0380
        /*0092*/ 	.short	0x0024


	//----- nvinfo : EIATTR_SW_WAR
	.align		4
.L_23:
        /*0094*/ 	.byte	0x04, 0x36
        /*0096*/ 	.short	(.L_25 - .L_24)
.L_24:
        /*0098*/ 	.word	0x00000008
.L_25:


//--------------------- .nv.callgraph             --------------------------
	.section	.nv.callgraph,"",@"SHT_CUDA_CALLGRAPH"
	.align	4
	.sectionentsize	8
	.align		4
        /*0000*/ 	.word	0x00000000
	.align		4
        /*0004*/ 	.word	0xffffffff
	.align		4
        /*0008*/ 	.word	0x00000000
	.align		4
        /*000c*/ 	.word	0xfffffffe
	.align		4
        /*0010*/ 	.word	0x00000000
	.align		4
        /*0014*/ 	.word	0xfffffffd
	.align		4
        /*0018*/ 	.word	0x00000000
	.align		4
        /*001c*/ 	.word	0xfffffffc


//--------------------- .text._Z6MatMulPfS_S_iii  --------------------------
	.section	.text._Z6MatMulPfS_S_iii,"ax",@progbits
	.align	128
        .global         _Z6MatMulPfS_S_iii
        .type           _Z6MatMulPfS_S_iii,@function
        .size           _Z6MatMulPfS_S_iii,(.L_x_6 - _Z6MatMulPfS_S_iii)
        .other          _Z6MatMulPfS_S_iii,@"STO_CUDA_ENTRY STV_DEFAULT"
_Z6MatMulPfS_S_iii:
.text._Z6MatMulPfS_S_iii:
[----:B------:R-:W-:Y:S01]  /*0000*/  LDC R1, c[0x0][0x37c] ;  /* 0x0000df00ff017b82 */ /* 0x000fe20000000800 */
[----:B------:R-:W0:Y:S07]  /*0010*/  S2R R8, SR_TID.Y ;  /* 0x0000000000087919 */ /* 0x000e2e0000002200 */
[----:B------:R-:W1:Y:S01]  /*0020*/  S2UR UR4, SR_CTAID.Y ;  /* 0x00000000000479c3 */ /* 0x000e620000002600 */
[----:B------:R-:W2:Y:S01]  /*0030*/  LDCU UR7, c[0x0][0x3a0] ;  /* 0x00007400ff0777ac */ /* 0x000ea20008000800 */
[----:B------:R-:W3:Y:S01]  /*0040*/  S2R R2, SR_TID.X ;  /* 0x0000000000027919 */ /* 0x000ee20000002100 */
[----:B------:R-:W4:Y:S05]  /*0050*/  LDCU UR8, c[0x0][0x398] ;  /* 0x00007300ff0877ac */ /* 0x000f2a0008000800 */
[----:B------:R-:W3:Y:S01]  /*0060*/  LDC R3, c[0x0][0x360] ;  /* 0x0000d800ff037b82 */ /* 0x000ee20000000800 */
[----:B------:R-:W1:Y:S07]  /*0070*/  LDCU UR5, c[0x0][0x364] ;  /* 0x00006c80ff0577ac */ /* 0x000e6e0008000800 */
[----:B------:R-:W3:Y:S01]  /*0080*/  S2UR UR6, SR_CTAID.X ;  /* 0x00000000000679c3 */ /* 0x000ee20000002500 */
[----:B-1----:R-:W-:-:S06]  /*0090*/  UIMAD UR4, UR4, UR5, URZ ;  /* 0x00000005040472a4 */ /* 0x002fcc000f8e02ff */
[----:B0-----:R-:W-:-:S04]  /*00a0*/  IADD3 R0, PT, PT, R8, UR4, RZ ;  /* 0x0000000408007c10 */ /* 0x001fc8000fffe0ff */
[----:B--2---:R-:W-:Y:S01]  /*00b0*/  ISETP.GE.AND P0, PT, R0, UR7, PT ;  /* 0x0000000700007c0c */ /* 0x004fe2000bf06270 */
[----:B---3--:R-:W-:-:S05]  /*00c0*/  IMAD R3, R3, UR6, R2 ;  /* 0x0000000603037c24 */ /* 0x008fca000f8e0202 */
[----:B----4-:R-:W-:-:S13]  /*00d0*/  ISETP.GE.OR P0, PT, R3, UR8, P0 ;  /* 0x0000000803007c0c */ /* 0x010fda0008706670 */
[----:B------:R-:W-:Y:S05]  /*00e0*/  @P0 EXIT ;  /* 0x000000000000094d */ /* 0x000fea0003800000 */
[----:B------:R-:W0:Y:S01]  /*00f0*/  LDC R5, c[0x0][0x39c] ;  /* 0x0000e700ff057b82 */ /* 0x000e220000000800 */
[----:B------:R-:W1:Y:S01]  /*0100*/  LDCU.64 UR6, c[0x0][0x358] ;  /* 0x00006b00ff0677ac */ /* 0x000e620008000a00 */
[----:B------:R-:W-:Y:S01]  /*0110*/  HFMA2 R7, -RZ, RZ, 0, 0 ;  /* 0x00000000ff077431 */ /* 0x000fe200000001ff */
[----:B0-----:R-:W-:-:S13]  /*0120*/  ISETP.GE.AND P0, PT, R5, 0x1, PT ;  /* 0x000000010500780c */ /* 0x001fda0003f06270 */
[----:B-1----:R-:W-:Y:S05]  /*0130*/  @!P0 BRA `(.L_x_0) ;  /* 0x00000008006c8947 */ /* 0x002fea0003800000 */
[----:B------:R-:W-:Y:S01]  /*0140*/  ISETP.GE.U32.AND P1, PT, R5, 0x8, PT ;  /* 0x000000080500780c */ /* 0x000fe20003f26070 */
[----:B------:R-:W-:Y:S01]  /*0150*/  IMAD R4, R3, R5, RZ ;  /* 0x0000000503047224 */ /* 0x000fe200078e02ff */
[----:B------:R-:W-:Y:S01]  /*0160*/  LOP3.LUT R2, R5, 0x7, RZ, 0xc0, !PT ;  /* 0x0000000705027812 */ /* 0x000fe200078ec0ff */
[----:B------:R-:W-:Y:S01]  /*0170*/  IMAD.MOV.U32 R22, RZ, RZ, RZ ;  /* 0x000000ffff167224 */ /* 0x000fe200078e00ff */
[----:B------:R-:W-:Y:S02]  /*0180*/  MOV R7, RZ ;  /* 0x000000ff00077202 */ /* 0x000fe40000000f00 */
[----:B------:R-:W-:-:S07]  /*0190*/  ISETP.NE.AND P0, PT, R2, RZ, PT ;  /* 0x000000ff0200720c */ /* 0x000fce0003f05270 */
[----:B------:R-:W-:Y:S06]  /*01a0*/  @!P1 BRA `(.L_x_1) ;  /* 0x00000004002c9947 */ /* 0x000fec0003800000 */
[C---:B------:R-:W-:Y:S01]  /*01b0*/  LOP3.LUT R7, R5.reuse, 0x7ffffff8, RZ, 0xc0, !PT ;  /* 0x7ffffff805077812 */ /* 0x040fe200078ec0ff */
[C---:B------:R-:W-:Y:S01]  /*01c0*/  IMAD R10, R5.reuse, 0x3, R0 ;  /* 0x00000003050a7824 */ /* 0x040fe200078e0200 */
[C---:B------:R-:W-:Y:S01]  /*01d0*/  IADD3 R8, PT, PT, R5.reuse, UR4, R8 ;  /* 0x0000000405087c10 */ /* 0x040fe2000fffe008 */
[C-C-:B------:R-:W-:Y:S01]  /*01e0*/  IMAD R14, R5.reuse, 0x5, R0.reuse ;  /* 0x00000005050e7824 */ /* 0x140fe200078e0200 */
[CC--:B------:R-:W-:Y:S01]  /*01f0*/  LEA R6, R5.reuse, R0.reuse, 0x1 ;  /* 0x0000000005067211 */ /* 0x0c0fe200078e08ff */
[C-C-:B------:R-:W-:Y:S01]  /*0200*/  IMAD R9, R5.reuse, 0x6, R0.reuse ;  /* 0x0000000605097824 */ /* 0x140fe200078e0200 */
[C---:B------:R-:W-:Y:S01]  /*0210*/  LEA R12, R5.reuse, R0, 0x2 ;  /* 0x00000000050c7211 */ /* 0x040fe200078e10ff */
[----:B------:R-:W-:Y:S01]  /*0220*/  IMAD R11, R5, 0x7, R0 ;  /* 0x00000007050b7824 */ /* 0x000fe200078e0200 */
[----:B------:R-:W-:Y:S01]  /*0230*/  MOV R25, R4 ;  /* 0x0000000400197202 */ /* 0x000fe20000000f00 */
[----:B------:R-:W-:Y:S01]  /*0240*/  IMAD.MOV.U32 R22, RZ, RZ, RZ ;  /* 0x000000ffff167224 */ /* 0x000fe200078e00ff */
[----:B------:R-:W-:Y:S01]  /*0250*/  MOV R13, R0 ;  /* 0x00000000000d7202 */ /* 0x000fe20000000f00 */
[----:B------:R-:W-:-:S07]  /*0260*/  IMAD.MOV R15, RZ, RZ, -R7 ;  /* 0x000000ffff0f7224 */ /* 0x000fce00078e0a07 */
.L_x_2:
[----:B0-----:R-:W0:Y:S08]  /*0270*/  LDC.64 R16, c[0x0][0x388] ;  /* 0x0000e200ff107b82 */ /* 0x001e300000000a00 */
[----:B------:R-:W1:Y:S01]  /*0280*/  LDC.64 R20, c[0x0][0x380] ;  /* 0x0000e000ff147b82 */ /* 0x000e620000000a00 */
[----:B0-----:R-:W-:-:S06]  /*0290*/  IMAD.WIDE.U32 R18, R13, 0x4, R16 ;  /* 0x000000040d127825 */ /* 0x001fcc00078e0010 */
[----:B------:R-:W2:Y:S01]  /*02a0*/  LDG.E R18, desc[UR6][R18.64] ;  /* 0x0000000612127981 */ /* 0x000ea2000c1e1900 */
[----:B-1----:R-:W-:-:S05]  /*02b0*/  IMAD.WIDE R20, R25, 0x4, R20 ;  /* 0x0000000419147825 */ /* 0x002fca00078e0214 */
[----:B------:R-:W2:Y:S01]  /*02c0*/  LDG.E R23, desc[UR6][R20.64] ;  /* 0x0000000614177981 */ /* 0x000ea2000c1e1900 */
[----:B------:R-:W-:-:S03]  /*02d0*/  IMAD.WIDE.U32 R28, R8, 0x4, R16 ;  /* 0x00000004081c7825 */ /* 0x000fc600078e0010 */
[----:B------:R-:W3:Y:S04]  /*02e0*/  LDG.E R24, desc[UR6][R20.64+0x4] ;  /* 0x0000040614187981 */ /* 0x000ee8000c1e1900 */
[----:B------:R-:W3:Y:S01]  /*02f0*/  LDG.E R29, desc[UR6][R28.64] ;  /* 0x000000061c1d7981 */ /* 0x000ee2000c1e1900 */
[----:B------:R-:W-:-:S03]  /*0300*/  I2FP.F32.S32 R22, R22 ;  /* 0x0000001600167245 */ /* 0x000fc60000201400 */
[----:B------:R-:W4:Y:S02]  /*0310*/  LDG.E R28, desc[UR6][R20.64+0x10] ;  /* 0x00001006141c7981 */ /* 0x000f24000c1e1900 */
[----:B--2---:R-:W-:Y:S01]  /*0320*/  FFMA R27, R23, R18, R22 ;  /* 0x00000012171b7223 */ /* 0x004fe20000000016 */
[--C-:B------:R-:W-:Y:S01]  /*0330*/  IMAD.WIDE.U32 R22, R6, 0x4, R16.reuse ;  /* 0x0000000406167825 */ /* 0x100fe200078e0010 */
[----:B------:R-:W2:Y:S05]  /*0340*/  LDG.E R18, desc[UR6][R20.64+0x8] ;  /* 0x0000080614127981 */ /* 0x000eaa000c1e1900 */
[----:B------:R-:W2:Y:S01]  /*0350*/  LDG.E R23, desc[UR6][R22.64] ;  /* 0x0000000616177981 */ /* 0x000ea2000c1e1900 */
[----:B------:R-:W0:Y:S02]  /*0360*/  F2I.TRUNC.NTZ R27, R27 ;  /* 0x0000001b001b7305 */ /* 0x000e24000020f100 */
[----:B0-----:R-:W-:Y:S01]  /*0370*/  I2FP.F32.S32 R19, R27 ;  /* 0x0000001b00137245 */ /* 0x001fe20000201400 */
[----:B------:R-:W-:-:S04]  /*0380*/  IMAD.WIDE.U32 R26, R10, 0x4, R16 ;  /* 0x000000040a1a7825 */ /* 0x000fc800078e0010 */
[----:B---3--:R-:W-:Y:S02]  /*0390*/  FFMA R24, R24, R29, R19 ;  /* 0x0000001d18187223 */ /* 0x008fe40000000013 */
[----:B------:R-:W3:Y:S04]  /*03a0*/  LDG.E R26, desc[UR6][R26.64] ;  /* 0x000000061a1a7981 */ /* 0x000ee8000c1e1900 */
[----:B------:R-:W0:Y:S01]  /*03b0*/  F2I.TRUNC.NTZ R24, R24 ;  /* 0x0000001800187305 */ /* 0x000e22000020f100 */
[----:B------:R-:W3:Y:S01]  /*03c0*/  LDG.E R19, desc[UR6][R20.64+0xc] ;  /* 0x00000c0614137981 */ /* 0x000ee2000c1e1900 */
[----:B0-----:R-:W-:-:S03]  /*03d0*/  I2FP.F32.S32 R29, R24 ;  /* 0x00000018001d7245 */ /* 0x001fc60000201400 */
[----:B------:R-:W5:Y:S02]  /*03e0*/  LDG.E R24, desc[UR6][R20.64+0x14] ;  /* 0x0000140614187981 */ /* 0x000f64000c1e1900 */
[----:B--2---:R-:W-:Y:S01]  /*03f0*/  FFMA R29, R18, R23, R29 ;  /* 0x00000017121d7223 */ /* 0x004fe2000000001d */
[----:B------:R-:W-:-:S06]  /*0400*/  IMAD.WIDE.U32 R22, R12, 0x4, R16 ;  /* 0x000000040c167825 */ /* 0x000fcc00078e0010 */
[----:B------:R-:W4:Y:S01]  /*0410*/  LDG.E R23, desc[UR6][R22.64] ;  /* 0x0000000616177981 */ /* 0x000f22000c1e1900 */
[----:B------:R-:W0:Y:S02]  /*0420*/  F2I.TRUNC.NTZ R29, R29 ;  /* 0x0000001d001d7305 */ /* 0x000e24000020f100 */
[----:B0-----:R-:W-:Y:S02]  /*0430*/  I2FP.F32.S32 R18, R29 ;  /* 0x0000001d00127245 */ /* 0x001fe40000201400 */
[----:B------:R-:W2:Y:S03]  /*0440*/  LDG.E R29, desc[UR6][R20.64+0x1c] ;  /* 0x00001c06141d7981 */ /* 0x000ea6000c1e1900 */
[----:B---3--:R-:W-:Y:S01]  /*0450*/  FFMA R26, R19, R26, R18 ;  /* 0x0000001a131a7223 */ /* 0x008fe20000000012 */
[----:B------:R-:W-:-:S05]  /*0460*/  IMAD.WIDE.U32 R18, R14, 0x4, R16 ;  /* 0x000000040e127825 */ /* 0x000fca00078e0010 */
[----:B------:R-:W0:Y:S01]  /*0470*/  F2I.TRUNC.NTZ R26, R26 ;  /* 0x0000001a001a7305 */ /* 0x000e22000020f100 */
[----:B------:R1:W5:Y:S01]  /*0480*/  LDG.E R19, desc[UR6][R18.64] ;  /* 0x0000000612137981 */ /* 0x000362000c1e1900 */
[----:B0-----:R-:W-:-:S05]  /*0490*/  I2FP.F32.S32 R27, R26 ;  /* 0x0000001a001b7245 */ /* 0x001fca0000201400 */
[----:B----4-:R-:W-:Y:S01]  /*04a0*/  FFMA R26, R28, R23, R27 ;  /* 0x000000171c1a7223 */ /* 0x010fe2000000001b */
[--C-:B------:R-:W-:Y:S01]  /*04b0*/  IMAD.WIDE.U32 R22, R9, 0x4, R16.reuse ;  /* 0x0000000409167825 */ /* 0x100fe200078e0010 */
[----:B------:R-:W3:Y:S05]  /*04c0*/  LDG.E R27, desc[UR6][R20.64+0x18] ;  /* 0x00001806141b7981 */ /* 0x000eea000c1e1900 */
[----:B------:R-:W3:Y:S01]  /*04d0*/  LDG.E R22, desc[UR6][R22.64] ;  /* 0x0000000616167981 */ /* 0x000ee2000c1e1900 */
[----:B------:R-:W-:-:S06]  /*04e0*/  IMAD.WIDE.U32 R16, R11, 0x4, R16 ;  /* 0x000000040b107825 */ /* 0x000fcc00078e0010 */
[----:B------:R-:W2:Y:S01]  /*04f0*/  LDG.E R16, desc[UR6][R16.64] ;  /* 0x0000000610107981 */ /* 0x000ea2000c1e1900 */
[----:B------:R-:W1:Y:S02]  /*0500*/  F2I.TRUNC.NTZ R26, R26 ;  /* 0x0000001a001a7305 */ /* 0x000e64000020f100 */
[----:B-1----:R-:W-:-:S05]  /*0510*/  I2FP.F32.S32 R18, R26 ;  /* 0x0000001a00127245 */ /* 0x002fca0000201400 */
[----:B-----5:R-:W-:-:S06]  /*0520*/  FFMA R18, R24, R19, R18 ;  /* 0x0000001318127223 */ /* 0x020fcc0000000012 */
[----:B------:R-:W0:Y:S02]  /*0530*/  F2I.TRUNC.NTZ R18, R18 ;  /* 0x0000001200127305 */ /* 0x000e24000020f100 */
[----:B0-----:R-:W-:Y:S02]  /*0540*/  I2FP.F32.S32 R24, R18 ;  /* 0x0000001200187245 */ /* 0x001fe40000201400 */
[----:B------:R-:W-:-:S04]  /*0550*/  IADD3 R15, PT, PT, R15, 0x8, RZ ;  /* 0x000000080f0f7810 */ /* 0x000fc80007ffe0ff */
[----:B------:R-:W-:Y:S01]  /*0560*/  ISETP.NE.AND P1, PT, R15, RZ, PT ;  /* 0x000000ff0f00720c */ /* 0x000fe20003f25270 */
[C---:B------:R-:W-:Y:S01]  /*0570*/  IMAD R10, R5.reuse, 0x8, R10 ;  /* 0x00000008050a7824 */ /* 0x040fe200078e020a */
[C---:B------:R-:W-:Y:S01]  /*0580*/  LEA R8, R5.reuse, R8, 0x3 ;  /* 0x0000000805087211 */ /* 0x040fe200078e18ff */
[C---:B------:R-:W-:Y:S01]  /*0590*/  IMAD R11, R5.reuse, 0x8, R11 ;  /* 0x00000008050b7824 */ /* 0x040fe200078e020b */
[C---:B------:R-:W-:Y:S02]  /*05a0*/  LEA R6, R5.reuse, R6, 0x3 ;  /* 0x0000000605067211 */ /* 0x040fe400078e18ff */
[C---:B------:R-:W-:Y:S02]  /*05b0*/  LEA R12, R5.reuse, R12, 0x3 ;  /* 0x0000000c050c7211 */ /* 0x040fe400078e18ff */
[C---:B------:R-:W-:Y:S02]  /*05c0*/  LEA R14, R5.reuse, R14, 0x3 ;  /* 0x0000000e050e7211 */ /* 0x040fe400078e18ff */
[----:B------:R-:W-:-:S02]  /*05d0*/  LEA R9, R5, R9, 0x3 ;  /* 0x0000000905097211 */ /* 0x000fc400078e18ff */
[----:B------:R-:W-:Y:S02]  /*05e0*/  LEA R13, R5, R13, 0x3 ;  /* 0x0000000d050d7211 */ /* 0x000fe400078e18ff */
[----:B------:R-:W-:Y:S01]  /*05f0*/  IADD3 R25, PT, PT, R25, 0x8, RZ ;  /* 0x0000000819197810 */ /* 0x000fe20007ffe0ff */
[----:B---3--:R-:W-:-:S06]  /*0600*/  FFMA R24, R27, R22, R24 ;  /* 0x000000161b187223 */ /* 0x008fcc0000000018 */
[----:B------:R-:W0:Y:S02]  /*0610*/  F2I.TRUNC.NTZ R24, R24 ;  /* 0x0000001800187305 */ /* 0x000e24000020f100 */
[----:B0-----:R-:W-:-:S05]  /*0620*/  I2FP.F32.S32 R22, R24 ;  /* 0x0000001800167245 */ /* 0x001fca0000201400 */
[----:B--2---:R-:W-:-:S06]  /*0630*/  FFMA R22, R29, R16, R22 ;  /* 0x000000101d167223 */ /* 0x004fcc0000000016 */
[----:B------:R-:W0:Y:S01]  /*0640*/  F2I.TRUNC.NTZ R22, R22 ;  /* 0x0000001600167305 */ /* 0x000e22000020f100 */
[----:B------:R-:W-:Y:S05]  /*0650*/  @P1 BRA `(.L_x_2) ;  /* 0xfffffffc00041947 */ /* 0x000fea000383ffff */
.L_x_1:
[----:B------:R-:W-:Y:S05]  /*0660*/  @!P0 BRA `(.L_x_3) ;  /* 0x00000004001c8947 */ /* 0x000fea0003800000 */
[----:B------:R-:W-:Y:S02]  /*0670*/  ISETP.GE.U32.AND P0, PT, R2, 0x4, PT ;  /* 0x000000040200780c */ /* 0x000fe40003f06070 */
[----:B------:R-:W-:-:S04]  /*0680*/  LOP3.LUT R20, R5, 0x3, RZ, 0xc0, !PT ;  /* 0x0000000305147812 */ /* 0x000fc800078ec0ff */
[----:B------:R-:W-:-:S07]  /*0690*/  ISETP.NE.AND P1, PT, R20, RZ, PT ;  /* 0x000000ff1400720c */ /* 0x000fce0003f25270 */
[----:B------:R-:W-:Y:S06]  /*06a0*/  @!P0 BRA `(.L_x_4) ;  /* 0x0000000000848947 */ /* 0x000fec0003800000 */
[----:B------:R-:W1:Y:S01]  /*06b0*/  LDC.64 R10, c[0x0][0x388] ;  /* 0x0000e200ff0a7b82 */ /* 0x000e620000000a00 */
[----:B------:R-:W-:Y:S01]  /*06c0*/  IADD3 R13, PT, PT, R4, R7, RZ ;  /* 0x00000007040d7210 */ /* 0x000fe20007ffe0ff */
[----:B------:R-:W-:-:S06]  /*06d0*/  IMAD R2, R7, R5, R0 ;  /* 0x0000000507027224 */ /* 0x000fcc00078e0200 */
[----:B------:R-:W2:Y:S01]  /*06e0*/  LDC.64 R8, c[0x0][0x380] ;  /* 0x0000e000ff087b82 */ /* 0x000ea20000000a00 */
[----:B-1----:R-:W-:-:S06]  /*06f0*/  IMAD.WIDE.U32 R16, R2, 0x4, R10 ;  /* 0x0000000402107825 */ /* 0x002fcc00078e000a */
[----:B------:R-:W3:Y:S01]  /*0700*/  LDG.E R17, desc[UR6][R16.64] ;  /* 0x0000000610117981 */ /* 0x000ee2000c1e1900 */
[----:B--2---:R-:W-:-:S05]  /*0710*/  IMAD.WIDE R8, R13, 0x4, R8 ;  /* 0x000000040d087825 */ /* 0x004fca00078e0208 */
[----:B------:R-:W3:Y:S01]  /*0720*/  LDG.E R14, desc[UR6][R8.64] ;  /* 0x00000006080e7981 */ /* 0x000ee2000c1e1900 */
[----:B------:R-:W-:-:S03]  /*0730*/  IMAD.IADD R2, R2, 0x1, R5 ;  /* 0x0000000102027824 */ /* 0x000fc600078e0205 */
[----:B------:R-:W2:Y:S01]  /*0740*/  LDG.E R6, desc[UR6][R8.64+0x4] ;  /* 0x0000040608067981 */ /* 0x000ea2000c1e1900 */
[----:B------:R-:W-:-:S03]  /*0750*/  IMAD.WIDE.U32 R18, R2, 0x4, R10 ;  /* 0x0000000402127825 */ /* 0x000fc600078e000a */
[----:B------:R1:W4:Y:S04]  /*0760*/  LDG.E R16, desc[UR6][R8.64+0xc] ;  /* 0x00000c0608107981 */ /* 0x000328000c1e1900 */
[----:B------:R-:W2:Y:S01]  /*0770*/  LDG.E R15, desc[UR6][R18.64] ;  /* 0x00000006120f7981 */ /* 0x000ea2000c1e1900 */
[----:B------:R-:W-:-:S03]  /*0780*/  IADD3 R21, PT, PT, R2, R5, RZ ;  /* 0x0000000502157210 */ /* 0x000fc60007ffe0ff */
[----:B------:R-:W5:Y:S02]  /*0790*/  LDG.E R2, desc[UR6][R8.64+0x8] ;  /* 0x0000080608027981 */ /* 0x000f64000c1e1900 */
[----:B------:R-:W-:-:S06]  /*07a0*/  IMAD.WIDE.U32 R12, R21, 0x4, R10 ;  /* 0x00000004150c7825 */ /* 0x000fcc00078e000a */
[----:B------:R-:W5:Y:S01]  /*07b0*/  LDG.E R13, desc[UR6][R12.64] ;  /* 0x000000060c0d7981 */ /* 0x000f62000c1e1900 */
[----:B------:R-:W-:-:S05]  /*07c0*/  IADD3 R21, PT, PT, R21, R5, RZ ;  /* 0x0000000515157210 */ /* 0x000fca0007ffe0ff */
[----:B------:R-:W-:-:S06]  /*07d0*/  IMAD.WIDE.U32 R10, R21, 0x4, R10 ;  /* 0x00000004150a7825 */ /* 0x000fcc00078e000a */
[----:B------:R-:W4:Y:S01]  /*07e0*/  LDG.E R11, desc[UR6][R10.64] ;  /* 0x000000060a0b7981 */ /* 0x000f22000c1e1900 */
[----:B0-----:R-:W-:Y:S02]  /*07f0*/  I2FP.F32.S32 R21, R22 ;  /* 0x0000001600157245 */ /* 0x001fe40000201400 */
[----:B------:R-:W-:-:S03]  /*0800*/  IADD3 R7, PT, PT, R7, 0x4, RZ ;  /* 0x0000000407077810 */ /* 0x000fc60007ffe0ff */
[----:B---3--:R-:W-:-:S06]  /*0810*/  FFMA R14, R14, R17, R21 ;  /* 0x000000110e0e7223 */ /* 0x008fcc0000000015 */
[----:B------:R-:W0:Y:S02]  /*0820*/  F2I.TRUNC.NTZ R14, R14 ;  /* 0x0000000e000e7305 */ /* 0x000e24000020f100 */
[----:B0-----:R-:W-:-:S05]  /*0830*/  I2FP.F32.S32 R17, R14 ;  /* 0x0000000e00117245 */ /* 0x001fca0000201400 */
[----:B--2---:R-:W-:-:S06]  /*0840*/  FFMA R6, R6, R15, R17 ;  /* 0x0000000f06067223 */ /* 0x004fcc0000000011 */
[----:B------:R-:W0:Y:S02]  /*0850*/  F2I.TRUNC.NTZ R6, R6 ;  /* 0x0000000600067305 */ /* 0x000e24000020f100 */
[----:B0-----:R-:W-:-:S05]  /*0860*/  I2FP.F32.S32 R15, R6 ;  /* 0x00000006000f7245 */ /* 0x001fca0000201400 */
[----:B-----5:R-:W-:-:S06]  /*0870*/  FFMA R2, R2, R13, R15 ;  /* 0x0000000d02027223 */ /* 0x020fcc000000000f */
[----:B------:R-:W1:Y:S02]  /*0880*/  F2I.TRUNC.NTZ R2, R2 ;  /* 0x0000000200027305 */ /* 0x000e64000020f100 */
[----:B-1----:R-:W-:-:S05]  /*0890*/  I2FP.F32.S32 R9, R2 ;  /* 0x0000000200097245 */ /* 0x002fca0000201400 */
[----:B----4-:R-:W-:-:S04]  /*08a0*/  FFMA R9, R16, R11, R9 ;  /* 0x0000000b10097223 */ /* 0x010fc80000000009 */
[----:B------:R1:W2:Y:S03]  /*08b0*/  F2I.TRUNC.NTZ R22, R9 ;  /* 0x0000000900167305 */ /* 0x0002a6000020f100 */
.L_x_4:
[----:B------:R-:W-:Y:S05]  /*08c0*/  @!P1 BRA `(.L_x_3) ;  /* 0x0000000000849947 */ /* 0x000fea0003800000 */
[----:B------:R-:W3:Y:S01]  /*08d0*/  LDC.64 R10, c[0x0][0x388] ;  /* 0x0000e200ff0a7b82 */ /* 0x000ee20000000a00 */
[----:B------:R-:W-:-:S07]  /*08e0*/  ISETP.NE.AND P0, PT, R20, 0x1, PT ;  /* 0x000000011400780c */ /* 0x000fce0003f05270 */
[----:B-1----:R-:W1:Y:S06]  /*08f0*/  LDC.64 R8, c[0x0][0x380] ;  /* 0x0000e000ff087b82 */ /* 0x002e6c0000000a00 */
[----:B------:R-:W-:Y:S02]  /*0900*/  @P0 IMAD.IADD R13, R4, 0x1, R7 ;  /* 0x00000001040d0824 */ /* 0x000fe400078e0207 */
[----:B------:R-:W-:-:S04]  /*0910*/  @P0 IMAD R6, R7, R5, R0 ;  /* 0x0000000507060224 */ /* 0x000fc800078e0200 */
[----:B---3--:R-:W-:-:S05]  /*0920*/  @P0 IMAD.WIDE.U32 R16, R6, 0x4, R10 ;  /* 0x0000000406100825 */ /* 0x008fca00078e000a */
[----:B------:R3:W4:Y:S01]  /*0930*/  @P0 LDG.E R2, desc[UR6][R16.64] ;  /* 0x0000000610020981 */ /* 0x000722000c1e1900 */
[----:B-1----:R-:W-:Y:S01]  /*0940*/  @P0 IMAD.WIDE R8, R13, 0x4, R8 ;  /* 0x000000040d080825 */ /* 0x002fe200078e0208 */
[----:B------:R-:W-:Y:S01]  /*0950*/  @P0 IADD3 R19, PT, PT, R6, R5, RZ ;  /* 0x0000000506130210 */ /* 0x000fe20007ffe0ff */
[----:B------:R-:W1:Y:S03]  /*0960*/  LDC.64 R12, c[0x0][0x380] ;  /* 0x0000e000ff0c7b82 */ /* 0x000e660000000a00 */
[----:B------:R-:W4:Y:S01]  /*0970*/  @P0 LDG.E R15, desc[UR6][R8.64] ;  /* 0x00000006080f0981 */ /* 0x000f22000c1e1900 */
[----:B------:R-:W-:Y:S01]  /*0980*/  @P0 IMAD.WIDE.U32 R18, R19, 0x4, R10 ;  /* 0x0000000413120825 */ /* 0x000fe200078e000a */
[----:B------:R-:W-:-:S03]  /*0990*/  LOP3.LUT R6, R5, 0x1, RZ, 0xc0, !PT ;  /* 0x0000000105067812 */ /* 0x000fc600078ec0ff */
[----:B------:R-:W5:Y:S01]  /*09a0*/  LDC.64 R10, c[0x0][0x388] ;  /* 0x0000e200ff0a7b82 */ /* 0x000f620000000a00 */
[----:B------:R-:W-:Y:S01]  /*09b0*/  ISETP.NE.U32.AND P1, PT, R6, 0x1, PT ;  /* 0x000000010600780c */ /* 0x000fe20003f25070 */
[----:B------:R-:W4:Y:S04]  /*09c0*/  @P0 LDG.E R19, desc[UR6][R18.64] ;  /* 0x0000000612130981 */ /* 0x000f28000c1e1900 */
[----:B------:R-:W4:Y:S01]  /*09d0*/  @P0 LDG.E R6, desc[UR6][R8.64+0x4] ;  /* 0x0000040608060981 */ /* 0x000f22000c1e1900 */
[----:B------:R-:W-:-:S07]  /*09e0*/  @P0 IADD3 R7, PT, PT, R7, 0x2, RZ ;  /* 0x0000000207070810 */ /* 0x000fce0007ffe0ff */
[----:B---3--:R-:W-:Y:S01]  /*09f0*/  @!P1 IADD3 R17, PT, PT, R4, R7, RZ ;  /* 0x0000000704119210 */ /* 0x008fe20007ffe0ff */
[----:B------:R-:W-:-:S04]  /*0a00*/  @!P1 IMAD R5, R7, R5, R0 ;  /* 0x0000000507059224 */ /* 0x000fc800078e0200 */
[----:B-1----:R-:W-:-:S04]  /*0a10*/  @!P1 IMAD.WIDE R12, R17, 0x4, R12 ;  /* 0x00000004110c9825 */ /* 0x002fc800078e020c */
[----:B-----5:R-:W-:Y:S02]  /*0a20*/  @!P1 IMAD.WIDE.U32 R10, R5, 0x4, R10 ;  /* 0x00000004050a9825 */ /* 0x020fe400078e000a */
[----:B------:R-:W3:Y:S04]  /*0a30*/  @!P1 LDG.E R12, desc[UR6][R12.64] ;  /* 0x000000060c0c9981 */ /* 0x000ee8000c1e1900 */
[----:B------:R-:W3:Y:S01]  /*0a40*/  @!P1 LDG.E R11, desc[UR6][R10.64] ;  /* 0x000000060a0b9981 */ /* 0x000ee2000c1e1900 */
[----:B0-2---:R-:W-:-:S05]  /*0a50*/  @P0 I2FP.F32.S32 R4, R22 ;  /* 0x0000001600040245 */ /* 0x005fca0000201400 */
[----:B----4-:R-:W-:-:S06]  /*0a60*/  @P0 FFMA R4, R15, R2, R4 ;  /* 0x000000020f040223 */ /* 0x010fcc0000000004 */
[----:B------:R-:W0:Y:S02]  /*0a70*/  @P0 F2I.TRUNC.NTZ R4, R4 ;  /* 0x0000000400040305 */ /* 0x000e24000020f100 */
[----:B0-----:R-:W-:-:S05]  /*0a80*/  @P0 I2FP.F32.S32 R5, R4 ;  /* 0x0000000400050245 */ /* 0x001fca0000201400 */
[----:B------:R-:W-:-:S04]  /*0a90*/  @P0 FFMA R5, R6, R19, R5 ;  /* 0x0000001306050223 */ /* 0x000fc80000000005 */
[----:B------:R-:W0:Y:S02]  /*0aa0*/  @P0 F2I.TRUNC.NTZ R22, R5 ;  /* 0x0000000500160305 */ /* 0x000e24000020f100 */
[----:B0-----:R-:W-:-:S05]  /*0ab0*/  @!P1 I2FP.F32.S32 R7, R22 ;  /* 0x0000001600079245 */ /* 0x001fca0000201400 */
[----:B---3--:R-:W-:-:S04]  /*0ac0*/  @!P1 FFMA R2, R12, R11, R7 ;  /* 0x0000000b0c029223 */ /* 0x008fc80000000007 */
[----:B------:R3:W4:Y:S03]  /*0ad0*/  @!P1 F2I.TRUNC.NTZ R22, R2 ;  /* 0x0000000200169305 */ /* 0x000726000020f100 */
.L_x_3:
[----:B0-2-4-:R-:W-:-:S07]  /*0ae0*/  I2FP.F32.S32 R7, R22 ;  /* 0x0000001600077245 */ /* 0x015fce0000201400 */
.L_x_0:
[----:B------:R-:W3:Y:S01]  /*0af0*/  LDC.64 R4, c[0x0][0x390] ;  /* 0x0000e400ff047b82 */ /* 0x000ee20000000a00 */
[----:B------:R-:W-:-:S04]  /*0b00*/  IMAD R3, R3, UR8, R0 ;  /* 0x0000000803037c24 */ /* 0x000fc8000f8e0200 */
[----:B---3--:R-:W-:-:S05]  /*0b10*/  IMAD.WIDE R2, R3, 0x4, R4 ;  /* 0x0000000403027825 */ /* 0x008fca00078e0204 */
[----:B------:R-:W-:Y:S01]  /*0b20*/  STG.E desc[UR6][R2.64], R7 ;  /* 0x0000000702007986 */ /* 0x000fe2000c101906 */
[----:B------:R-:W-:Y:S05]  /*0b30*/  EXIT ;  /* 0x000000000000794d */ /* 0x000fea0003800000 */
.L_x_5:
[----:B------:R-:W-:-:S00]  /*0b40*/  BRA `(.L_x_5) ;  /* 0xfffffffc00fc7947 */ /* 0x000fc0000383ffff */
[----:B------:R-:W-:-:S00]  /*0b50*/  NOP ;  /* 0x0000000000007918 */ /* 0x000fc00000000000 */
        /* <DEDUP_REMOVED lines=10> */
.L_x_6:


//--------------------- .nv.shared.reserved.0     --------------------------
	.section	.nv.shared.reserved.0,"aw",@nobits
	.weak		__nv_reservedSMEM_offset_0_alias
	.size		__nv_reservedSMEM_offset_0_alias, 0, 64
	.other		__nv_reservedSMEM_offset_0_alias,@"STO_CUDA_RESERVED_SHARED STV_DEFAULT"
__nv_reservedSMEM_offset_0_alias:
	.zero		0
	.zero		64


//--------------------- .nv.constant0._Z6MatMulPfS_S_iii --------------------------
	.section	.nv.constant0._Z6MatMulPfS_S_iii,"a",@progbits
	.sectionflags	@""
	.align	4
.nv.constant0._Z6MatMulPfS_S_iii:
	.zero		932


//--------------------- SYMBOLS --------------------------

	.type		.nv.reservedSmem.offset0,@object
	.size		.nv.reservedSmem.offset0,0x4
